	.headerflags	@"EF_CUDA_TEXMODE_UNIFIED EF_CUDA_64BIT_ADDRESS EF_CUDA_ACCELERATORS EF_CUDA_SM90 EF_CUDA_VIRTUAL_SM(EF_CUDA_SM90)"
	.elftype	@"ET_EXEC"


//--------------------- .nv.info                  --------------------------
	.section	.nv.info,"",@"SHT_CUDA_INFO"
	.align	4


	//----- nvinfo : EIATTR_REGCOUNT
	.align		4
        /*0000*/ 	.byte	0x04, 0x2f
        /*0002*/ 	.short	(.L_1 - .L_0)
	.align		4
.L_0:
        /*0004*/ 	.word	index@(triton_poi_fused__softmax_50)
        /*0008*/ 	.word	0x00000012


	//----- nvinfo : EIATTR_MIN_STACK_SIZE
	.align		4
.L_1:
        /*000c*/ 	.byte	0x04, 0x12
        /*000e*/ 	.short	(.L_3 - .L_2)
	.align		4
.L_2:
        /*0010*/ 	.word	index@(triton_poi_fused__softmax_50)
        /*0014*/ 	.word	0x00000000


	//----- nvinfo : EIATTR_FRAME_SIZE
	.align		4
.L_3:
        /*0018*/ 	.byte	0x04, 0x11
        /*001a*/ 	.short	(.L_5 - .L_4)
	.align		4
.L_4:
        /*001c*/ 	.word	index@(triton_poi_fused__softmax_50)
        /*0020*/ 	.word	0x00000000


	//----- nvinfo : EIATTR_MIN_STACK_SIZE
	.align		4
.L_5:
        /*0024*/ 	.byte	0x04, 0x12
        /*0026*/ 	.short	(.L_7 - .L_6)
	.align		4
.L_6:
        /*0028*/ 	.word	index@(triton_poi_fused__softmax_50)
        /*002c*/ 	.word	0x00000000
.L_7:


//--------------------- .nv.info.triton_poi_fused__softmax_50 --------------------------
	.section	.nv.info.triton_poi_fused__softmax_50,"",@"SHT_CUDA_INFO"
	.sectionflags	@""
	.align	4


	//----- nvinfo : EIATTR_CUDA_API_VERSION
	.align		4
        /*0000*/ 	.byte	0x04, 0x37
        /*0002*/ 	.short	(.L_9 - .L_8)
.L_8:
        /*0004*/ 	.word	0x0000007c


	//----- nvinfo : EIATTR_KPARAM_INFO
	.align		4
.L_9:
        /*0008*/ 	.byte	0x04, 0x17
        /*000a*/ 	.short	(.L_11 - .L_10)
.L_10:
        /*000c*/ 	.word	0x00000000
        /*0010*/ 	.short	0x0002
        /*0012*/ 	.short	0x0010
        /*0014*/ 	.byte	0x00, 0xf0, 0x11, 0x00


	//----- nvinfo : EIATTR_KPARAM_INFO
	.align		4
.L_11:
        /*0018*/ 	.byte	0x04, 0x17
        /*001a*/ 	.short	(.L_13 - .L_12)
.L_12:
        /*001c*/ 	.word	0x00000000
        /*0020*/ 	.short	0x0001
        /*0022*/ 	.short	0x0008
        /*0024*/ 	.byte	0x00, 0xf4, 0x21, 0x00


	//----- nvinfo : EIATTR_KPARAM_INFO
	.align		4
.L_13:
        /*0028*/ 	.byte	0x04, 0x17
        /*002a*/ 	.short	(.L_15 - .L_14)
.L_14:
        /*002c*/ 	.word	0x00000000
        /*0030*/ 	.short	0x0000
        /*0032*/ 	.short	0x0000
        /*0034*/ 	.byte	0x00, 0xf4, 0x21, 0x00


	//----- nvinfo : EIATTR_SPARSE_MMA_MASK
	.align		4
.L_15:
        /*0038*/ 	.byte	0x03, 0x50
        /*003a*/ 	.short	0x0000


	//----- nvinfo : EIATTR_MAXREG_COUNT
	.align		4
        /*003c*/ 	.byte	0x03, 0x1b
        /*003e*/ 	.short	0x00ff


	//----- nvinfo : EIATTR_EXIT_INSTR_OFFSETS
	.align		4
        /*0040*/ 	.byte	0x04, 0x1c
        /*0042*/ 	.short	(.L_17 - .L_16)


	//   ....[0]....
.L_16:
        /*0044*/ 	.word	0x00000350


	//----- nvinfo : EIATTR_REQNTID
	.align		4
.L_17:
        /*0048*/ 	.byte	0x04, 0x10
        /*004a*/ 	.short	(.L_19 - .L_18)
.L_18:
        /*004c*/ 	.word	0x00000080
        /*0050*/ 	.word	0x00000001
        /*0054*/ 	.word	0x00000001


	//----- nvinfo : EIATTR_CBANK_PARAM_SIZE
	.align		4
.L_19:
        /*0058*/ 	.byte	0x03, 0x19
        /*005a*/ 	.short	0x0014


	//----- nvinfo : EIATTR_PARAM_CBANK
	.align		4
        /*005c*/ 	.byte	0x04, 0x0a
        /*005e*/ 	.short	(.L_21 - .L_20)
	.align		4
.L_20:
        /*0060*/ 	.word	index@(.nv.constant0.triton_poi_fused__softmax_50)
        /*0064*/ 	.short	0x0210
        /*0066*/ 	.short	0x0014


	//----- nvinfo : EIATTR_SW_WAR
	.align		4
.L_21:
        /*0068*/ 	.byte	0x04, 0x36
        /*006a*/ 	.short	(.L_23 - .L_22)
.L_22:
        /*006c*/ 	.word	0x00000008
.L_23:


//--------------------- .nv.callgraph             --------------------------
	.section	.nv.callgraph,"",@"SHT_CUDA_CALLGRAPH"
	.align	4
	.sectionentsize	8
	.align		4
        /*0000*/ 	.word	0x00000000
	.align		4
        /*0004*/ 	.word	0xffffffff
	.align		4
        /*0008*/ 	.word	0x00000000
	.align		4
        /*000c*/ 	.word	0xfffffffe
	.align		4
        /*0010*/ 	.word	0x00000000
	.align		4
        /*0014*/ 	.word	0xfffffffd
	.align		4
        /*0018*/ 	.word	0x00000000
	.align		4
        /*001c*/ 	.word	0xfffffffc


//--------------------- .text.triton_poi_fused__softmax_50 --------------------------
	.section	.text.triton_poi_fused__softmax_50,"ax",@progbits
	.align	128
        .global         triton_poi_fused__softmax_50
        .type           triton_poi_fused__softmax_50,@function
        .size           triton_poi_fused__softmax_50,(.L_x_1 - triton_poi_fused__softmax_50)
        .other          triton_poi_fused__softmax_50,@"STO_CUDA_ENTRY STV_DEFAULT"
triton_poi_fused__softmax_50:
.text.triton_poi_fused__softmax_50:
[----:B------:R-:W-:Y:S01]  /*0000*/  LDC R1, c[0x0][0x28] ;  /* 0x00000a00ff017b82 */ /* 0x000fe20000000800 */
[----:B------:R-:W1:Y:S07]  /*0010*/  S2R R0, SR_TID.X ;  /* 0x0000000000007919 */ /* 0x000e6e0000002100 */
[----:B------:R-:W2:Y:S01]  /*0020*/  LDC.64 R2, c[0x0][0x210] ;  /* 0x00008400ff027b82 */ /* 0x000ea20000000a00 */
[----:B------:R-:W-:Y:S01]  /*0030*/  ULDC.64 UR4, c[0x0][0x208] ;  /* 0x0000820000047ab9 */ /* 0x000fe20000000a00 */
[----:B------:R-:W3:Y:S01]  /*0040*/  S2R R5, SR_CTAID.X ;  /* 0x0000000000057919 */ /* 0x000ee20000002500 */
[----:B-1----:R-:W-:-:S02]  /*0050*/  SHF.L.U32 R0, R0, 0x1, RZ ;  /* 0x0000000100007819 */ /* 0x002fc400000006ff */
[----:B---3--:R-:W-:Y:S02]  /*0060*/  SHF.R.S32.HI R4, RZ, 0x17, R5 ;  /* 0x00000017ff047819 */ /* 0x008fe40000011405 */
[----:B------:R-:W-:Y:S02]  /*0070*/  LOP3.LUT R0, R0, 0xfe, RZ, 0xc0, !PT ;  /* 0x000000fe00007812 */ /* 0x000fe400078ec0ff */
[----:B------:R-:W-:Y:S02]  /*0080*/  SGXT R4, R4, 0x1 ;  /* 0x000000010404781a */ /* 0x000fe40000000200 */
[----:B------:R-:W-:-:S04]  /*0090*/  LEA R5, R5, R0, 0x8 ;  /* 0x0000000005057211 */ /* 0x000fc800078e40ff */
[CC--:B------:R-:W-:Y:S02]  /*00a0*/  LEA.HI R0, R4.reuse, R5.reuse, RZ, 0xc ;  /* 0x0000000504007211 */ /* 0x0c0fe400078f60ff */
[----:B------:R-:W-:Y:S02]  /*00b0*/  LEA.HI R4, R4, R5, RZ, 0xe ;  /* 0x0000000504047211 */ /* 0x000fe400078f70ff */
[----:B------:R-:W-:Y:S02]  /*00c0*/  LOP3.LUT R0, R0, 0xfffff000, RZ, 0xc0, !PT ;  /* 0xfffff00000007812 */ /* 0x000fe400078ec0ff */
[----:B------:R-:W-:-:S04]  /*00d0*/  LOP3.LUT R4, R4, 0xffffc000, RZ, 0xc0, !PT ;  /* 0xffffc00004047812 */ /* 0x000fc800078ec0ff */
[----:B------:R-:W-:-:S04]  /*00e0*/  IADD3 R11, R4, R5, -R0 ;  /* 0x00000005040b7210 */ /* 0x000fc80007ffe800 */
[----:B------:R-:W-:Y:S01]  /*00f0*/  IADD3 R9, R11, 0x1000, RZ ;  /* 0x000010000b097810 */ /* 0x000fe20007ffe0ff */
[--C-:B--2---:R-:W-:Y:S01]  /*0100*/  IMAD.WIDE R6, R11, 0x4, R2.reuse ;  /* 0x000000040b067825 */ /* 0x104fe200078e0202 */
[----:B------:R-:W-:Y:S02]  /*0110*/  IADD3 R13, R11, 0x2000, RZ ;  /* 0x000020000b0d7810 */ /* 0x000fe40007ffe0ff */
[----:B------:R-:W-:Y:S01]  /*0120*/  IADD3 R15, R11, 0x3000, RZ ;  /* 0x000030000b0f7810 */ /* 0x000fe20007ffe0ff */
[--C-:B------:R-:W-:Y:S02]  /*0130*/  IMAD.WIDE R8, R9, 0x4, R2.reuse ;  /* 0x0000000409087825 */ /* 0x100fe400078e0202 */
[----:B------:R-:W2:Y:S02]  /*0140*/  LDG.E.EL.64 R6, desc[UR4][R6.64] ;  /* 0x0000000406067981 */ /* 0x000ea4000c2e1b00 */
[--C-:B------:R-:W-:Y:S02]  /*0150*/  IMAD.WIDE R10, R13, 0x4, R2.reuse ;  /* 0x000000040d0a7825 */ /* 0x100fe400078e0202 */
[----:B------:R-:W2:Y:S02]  /*0160*/  LDG.E.EL.64 R8, desc[UR4][R8.64] ;  /* 0x0000000408087981 */ /* 0x000ea4000c2e1b00 */
[----:B------:R-:W-:-:S02]  /*0170*/  IMAD.WIDE R12, R15, 0x4, R2 ;  /* 0x000000040f0c7825 */ /* 0x000fc400078e0202 */
[----:B------:R-:W3:Y:S04]  /*0180*/  LDG.E.EL.64 R10, desc[UR4][R10.64] ;  /* 0x000000040a0a7981 */ /* 0x000ee8000c2e1b00 */
[----:B------:R-:W4:Y:S01]  /*0190*/  LDG.E.EL.64 R12, desc[UR4][R12.64] ;  /* 0x000000040c0c7981 */ /* 0x000f22000c2e1b00 */
[----:B------:R-:W-:-:S06]  /*01a0*/  IMAD.WIDE R2, R5, 0x4, R2 ;  /* 0x0000000405027825 */ /* 0x000fcc00078e0202 */
[----:B------:R-:W5:Y:S01]  /*01b0*/  LDG.E.64 R2, desc[UR4][R2.64] ;  /* 0x0000000402027981 */ /* 0x000f62000c1e1b00 */
[----:B--2---:R-:W-:Y:S01]  /*01c0*/  FADD R15, R6, R8 ;  /* 0x00000008060f7221 */ /* 0x004fe20000000000 */
[----:B------:R-:W-:Y:S02]  /*01d0*/  FADD R0, R7, R9 ;  /* 0x0000000907007221 */ /* 0x000fe40000000000 */
[----:B------:R-:W1:Y:S01]  /*01e0*/  LDC.64 R6, c[0x0][0x218] ;  /* 0x00008600ff067b82 */ /* 0x000e620000000a00 */
[----:B---3--:R-:W-:Y:S01]  /*01f0*/  FADD R15, R10, R15 ;  /* 0x0000000f0a0f7221 */ /* 0x008fe20000000000 */
[----:B------:R-:W-:-:S03]  /*0200*/  FADD R0, R11, R0 ;  /* 0x000000000b007221 */ /* 0x000fc60000000000 */
[----:B----4-:R-:W-:Y:S01]  /*0210*/  FADD R15, R12, R15 ;  /* 0x0000000f0c0f7221 */ /* 0x010fe20000000000 */
[----:B------:R-:W-:-:S04]  /*0220*/  FADD R0, R13, R0 ;  /* 0x000000000d007221 */ /* 0x000fc80000000000 */
[C---:B------:R-:W-:Y:S02]  /*0230*/  FSETP.GT.AND P0, PT, |R15|.reuse, 8.50705917302346158658e+37, PT ;  /* 0x7e8000000f00780b */ /* 0x040fe40003f04200 */
[C---:B------:R-:W-:Y:S02]  /*0240*/  FSETP.GT.AND P1, PT, |R0|.reuse, 8.50705917302346158658e+37, PT ;  /* 0x7e8000000000780b */ /* 0x040fe40003f24200 */
[----:B------:R-:W-:Y:S02]  /*0250*/  FSETP.GEU.AND P2, PT, |R15|, 1.175494350822287508e-38, PT ;  /* 0x008000000f00780b */ /* 0x000fe40003f4e200 */
[----:B------:R-:W-:-:S07]  /*0260*/  FSETP.GEU.AND P3, PT, |R0|, 1.175494350822287508e-38, PT ;  /* 0x008000000000780b */ /* 0x000fce0003f6e200 */
[----:B------:R-:W-:Y:S02]  /*0270*/  @P0 FMUL R15, R15, 0.25 ;  /* 0x3e8000000f0f0820 */ /* 0x000fe40000400000 */
[----:B------:R-:W-:Y:S02]  /*0280*/  @P1 FMUL R0, R0, 0.25 ;  /* 0x3e80000000001820 */ /* 0x000fe40000400000 */
[----:B------:R-:W-:Y:S02]  /*0290*/  @!P2 FMUL R15, R15, 16777216 ;  /* 0x4b8000000f0fa820 */ /* 0x000fe40000400000 */
[----:B------:R-:W-:-:S04]  /*02a0*/  @!P3 FMUL R0, R0, 16777216 ;  /* 0x4b8000000000b820 */ /* 0x000fc80000400000 */
[----:B------:R-:W2:Y:S01]  /*02b0*/  MUFU.RCP R15, R15 ;  /* 0x0000000f000f7308 */ /* 0x000ea20000001000 */
[----:B-----5:R-:W-:-:S07]  /*02c0*/  @P0 FMUL R2, R2, 0.25 ;  /* 0x3e80000002020820 */ /* 0x020fce0000400000 */
[----:B------:R-:W3:Y:S01]  /*02d0*/  MUFU.RCP R0, R0 ;  /* 0x0000000000007308 */ /* 0x000ee20000001000 */
[----:B------:R-:W-:Y:S01]  /*02e0*/  @P1 FMUL R3, R3, 0.25 ;  /* 0x3e80000003031820 */ /* 0x000fe20000400000 */
[----:B------:R-:W-:-:S03]  /*02f0*/  @!P2 FMUL R2, R2, 16777216 ;  /* 0x4b8000000202a820 */ /* 0x000fc60000400000 */
[----:B------:R-:W-:Y:S01]  /*0300*/  @!P3 FMUL R3, R3, 16777216 ;  /* 0x4b8000000303b820 */ /* 0x000fe20000400000 */
[----:B-1----:R-:W-:-:S04]  /*0310*/  IMAD.WIDE R4, R5, 0x4, R6 ;  /* 0x0000000405047825 */ /* 0x002fc800078e0206 */
[----:B--2---:R-:W-:Y:S01]  /*0320*/  FMUL R2, R15, R2 ;  /* 0x000000020f027220 */ /* 0x004fe20000400000 */
[----:B---3--:R-:W-:-:S05]  /*0330*/  FMUL R3, R0, R3 ;  /* 0x0000000300037220 */ /* 0x008fca0000400000 */
[----:B------:R-:W-:Y:S01]  /*0340*/  STG.E.64 desc[UR4][R4.64], R2 ;  /* 0x0000000204007986 */ /* 0x000fe2000c101b04 */
[----:B------:R-:W-:Y:S05]  /*0350*/  EXIT ;  /* 0x000000000000794d */ /* 0x000fea0003800000 */
.L_x_0:
[----:B------:R-:W-:-:S00]  /*0360*/  BRA `(.L_x_0) ;  /* 0xfffffffc00fc7947 */ /* 0x000fc0000383ffff */
[----:B------:R-:W-:-:S00]  /*0370*/  NOP ;  /* 0x0000000000007918 */ /* 0x000fc00000000000 */
        /* <DEDUP_REMOVED lines=8> */
.L_x_1:


//--------------------- .nv.constant0.triton_poi_fused__softmax_50 --------------------------
	.section	.nv.constant0.triton_poi_fused__softmax_50,"a",@progbits
	.sectionflags	@""
	.align	4
.nv.constant0.triton_poi_fused__softmax_50:
	.zero		548
